//
// Generated by NVIDIA NVVM Compiler
//
// Compiler Build ID: CL-36424714
// Cuda compilation tools, release 13.0, V13.0.88
// Based on NVVM 20.0.0
//

.version 9.0
.target sm_100
.address_size 64

	// .globl	_Z6VecAddPfS_S_

.visible .entry _Z6VecAddPfS_S_(
	.param .u64 .ptr .align 1 _Z6VecAddPfS_S__param_0,
	.param .u64 .ptr .align 1 _Z6VecAddPfS_S__param_1,
	.param .u64 .ptr .align 1 _Z6VecAddPfS_S__param_2
)
{
	.reg .pred 	%p<2>;
	.reg .b32 	%r<5>;
	.reg .b32 	%f<4>;
	.reg .b64 	%rd<11>;

	ld.param.u64 	%rd1, [_Z6VecAddPfS_S__param_0];
	ld.param.u64 	%rd2, [_Z6VecAddPfS_S__param_1];
	ld.param.u64 	%rd3, [_Z6VecAddPfS_S__param_2];
	mov.u32 	%r2, %ctaid.x;
	mov.u32 	%r3, %ntid.x;
	mov.u32 	%r4, %tid.x;
	mad.lo.s32 	%r1, %r2, %r3, %r4;
	setp.gt.s32 	%p1, %r1, 9;
	@%p1 bra 	$L__BB0_2;
	cvta.to.global.u64 	%rd4, %rd1;
	cvta.to.global.u64 	%rd5, %rd2;
	cvta.to.global.u64 	%rd6, %rd3;
	mul.wide.s32 	%rd7, %r1, 4;
	add.s64 	%rd8, %rd4, %rd7;
	ld.global.f32 	%f1, [%rd8];
	add.s64 	%rd9, %rd5, %rd7;
	ld.global.f32 	%f2, [%rd9];
	add.f32 	%f3, %f1, %f2;
	add.s64 	%rd10, %rd6, %rd7;
	st.global.f32 	[%rd10], %f3;
$L__BB0_2:
	ret;

}


// ===== COMPILED SASS (sm_100) =====

	.target	sm_100

	.elftype	@"ET_EXEC"


//--------------------- .note.nv.tkinfo           --------------------------
	.section	.note.nv.tkinfo,"",@"SHT_NOTE"
	.sectionflags	@"SHF_NOTE_NV_TKINFO"
	.tkinfo
        /*0018*/ 	.word	0x00000002
        /*0030*/ 	.string	""
        /*0030*/ 	.string	"ptxas"
        /*0030*/ 	.string	"Cuda compilation tools, release 13.0, V13.0.88"
        /*0030*/ 	.string	"Build cuda_13.0.r13.0/compiler.36424714_0"
        /*0030*/ 	.string	"-arch sm_100 -m 64 "



//--------------------- .note.nv.cuinfo           --------------------------
	.section	.note.nv.cuinfo,"",@"SHT_NOTE"
	.sectionflags	@"SHF_NOTE_NV_CUINFO"
        /*0018*/ 	.short	0x0002
        /*001a*/ 	.short	0x0064
        /*001c*/ 	.short	0x0082
	.zero		2


//--------------------- .nv.info                  --------------------------
	.section	.nv.info,"",@"SHT_CUDA_INFO"
	.align	4


	//----- nvinfo : EIATTR_REGCOUNT
	.align		4
        /*0000*/ 	.byte	0x04, 0x2f
        /*0002*/ 	.short	(.L_1 - .L_0)
	.align		4
.L_0:
        /*0004*/ 	.word	index@(_Z6VecAddPfS_S_)
        /*0008*/ 	.word	0x0000000c


	//----- nvinfo : EIATTR_FRAME_SIZE
	.align		4
.L_1:
        /*000c*/ 	.byte	0x04, 0x11
        /*000e*/ 	.short	(.L_3 - .L_2)
	.align		4
.L_2:
        /*0010*/ 	.word	index@(_Z6VecAddPfS_S_)
        /*0014*/ 	.word	0x00000000


	//----- nvinfo : EIATTR_MIN_STACK_SIZE
	.align		4
.L_3:
        /*0018*/ 	.byte	0x04, 0x12
        /*001a*/ 	.short	(.L_5 - .L_4)
	.align		4
.L_4:
        /*001c*/ 	.word	index@(_Z6VecAddPfS_S_)
        /*0020*/ 	.word	0x00000000
.L_5:


//--------------------- .nv.compat                --------------------------
	.section	.nv.compat,"",@"SHT_CUDA_COMPAT_INFO"
	.align	4
        /*0000*/ 	.byte	0x02, 0x09, 0x00, 0x00, 0x02, 0x02, 0x01, 0x00, 0x02, 0x05, 0x05, 0x00, 0x03, 0x07, 0x01, 0x01
        /*0010*/ 	.byte	0x02, 0x03, 0x00, 0x00, 0x02, 0x06, 0x01, 0x00, 0x04, 0x0b, 0x08, 0x00, 0x09, 0x00, 0x00, 0x00
        /*0020*/ 	.byte	0x00, 0x00, 0x00, 0x00


//--------------------- .nv.info._Z6VecAddPfS_S_  --------------------------
	.section	.nv.info._Z6VecAddPfS_S_,"",@"SHT_CUDA_INFO"
	.sectionflags	@""
	.align	4


	//----- nvinfo : EIATTR_CUDA_API_VERSION
	.align		4
        /*0000*/ 	.byte	0x04, 0x37
        /*0002*/ 	.short	(.L_7 - .L_6)
.L_6:
        /*0004*/ 	.word	0x00000082


	//----- nvinfo : EIATTR_KPARAM_INFO
	.align		4
.L_7:
        /*0008*/ 	.byte	0x04, 0x17
        /*000a*/ 	.short	(.L_9 - .L_8)
.L_8:
        /*000c*/ 	.word	0x00000000
        /*0010*/ 	.short	0x0002
        /*0012*/ 	.short	0x0010
        /*0014*/ 	.byte	0x00, 0xf5, 0x21, 0x00


	//----- nvinfo : EIATTR_KPARAM_INFO
	.align		4
.L_9:
        /*0018*/ 	.byte	0x04, 0x17
        /*001a*/ 	.short	(.L_11 - .L_10)
.L_10:
        /*001c*/ 	.word	0x00000000
        /*0020*/ 	.short	0x0001
        /*0022*/ 	.short	0x0008
        /*0024*/ 	.byte	0x00, 0xf5, 0x21, 0x00


	//----- nvinfo : EIATTR_KPARAM_INFO
	.align		4
.L_11:
        /*0028*/ 	.byte	0x04, 0x17
        /*002a*/ 	.short	(.L_13 - .L_12)
.L_12:
        /*002c*/ 	.word	0x00000000
        /*0030*/ 	.short	0x0000
        /*0032*/ 	.short	0x0000
        /*0034*/ 	.byte	0x00, 0xf5, 0x21, 0x00


	//----- nvinfo : EIATTR_SPARSE_MMA_MASK
	.align		4
.L_13:
        /*0038*/ 	.byte	0x03, 0x50
        /*003a*/ 	.short	0x0000


	//----- nvinfo : EIATTR_MAXREG_COUNT
	.align		4
        /*003c*/ 	.byte	0x03, 0x1b
        /*003e*/ 	.short	0x00ff


	//----- nvinfo : EIATTR_MERCURY_ISA_VERSION
	.align		4
        /*0040*/ 	.byte	0x03, 0x5f
        /*0042*/ 	.short	0x0101


	//----- nvinfo : EIATTR_VRC_CTA_INIT_COUNT
	.align		4
        /*0044*/ 	.byte	0x02, 0x4a
	.zero		1
	.zero		1


	//----- nvinfo : EIATTR_EXIT_INSTR_OFFSETS
	.align		4
        /*0048*/ 	.byte	0x04, 0x1c
        /*004a*/ 	.short	(.L_15 - .L_14)


	//   ....[0]....
.L_14:
        /*004c*/ 	.word	0x00000060


	//   ....[1]....
        /*0050*/ 	.word	0x00000120


	//----- nvinfo : EIATTR_CBANK_PARAM_SIZE
	.align		4
.L_15:
        /*0054*/ 	.byte	0x03, 0x19
        /*0056*/ 	.short	0x0018


	//----- nvinfo : EIATTR_PARAM_CBANK
	.align		4
        /*0058*/ 	.byte	0x04, 0x0a
        /*005a*/ 	.short	(.L_17 - .L_16)
	.align		4
.L_16:
        /*005c*/ 	.word	index@(.nv.constant0._Z6VecAddPfS_S_)
        /*0060*/ 	.short	0x0380
        /*0062*/ 	.short	0x0018


	//----- nvinfo : EIATTR_SW_WAR
	.align		4
.L_17:
        /*0064*/ 	.byte	0x04, 0x36
        /*0066*/ 	.short	(.L_19 - .L_18)
.L_18:
        /*0068*/ 	.word	0x00000008
.L_19:


//--------------------- .nv.callgraph             --------------------------
	.section	.nv.callgraph,"",@"SHT_CUDA_CALLGRAPH"
	.align	4
	.sectionentsize	8
	.align		4
        /*0000*/ 	.word	0x00000000
	.align		4
        /*0004*/ 	.word	0xffffffff
	.align		4
        /*0008*/ 	.word	0x00000000
	.align		4
        /*000c*/ 	.word	0xfffffffe
	.align		4
        /*0010*/ 	.word	0x00000000
	.align		4
        /*0014*/ 	.word	0xfffffffd
	.align		4
        /*0018*/ 	.word	0x00000000
	.align		4
        /*001c*/ 	.word	0xfffffffc


//--------------------- .text._Z6VecAddPfS_S_     --------------------------
	.section	.text._Z6VecAddPfS_S_,"ax",@progbits
	.align	128
        .global         _Z6VecAddPfS_S_
        .type           _Z6VecAddPfS_S_,@function
        .size           _Z6VecAddPfS_S_,(.L_x_1 - _Z6VecAddPfS_S_)
        .other          _Z6VecAddPfS_S_,@"STO_CUDA_ENTRY STV_DEFAULT"
_Z6VecAddPfS_S_:
.text._Z6VecAddPfS_S_:
[----:B------:R-:W-:Y:S01]  /*0000*/  LDC R1, c[0x0][0x37c] ;  /* 0x0000df00ff017b82 */ /* 0x000fe20000000800 */
[----:B------:R-:W0:Y:S07]  /*0010*/  S2R R0, SR_TID.X ;  /* 0x0000000000007919 */ /* 0x000e2e0000002100 */
[----:B------:R-:W0:Y:S08]  /*0020*/  S2UR UR4, SR_CTAID.X ;  /* 0x00000000000479c3 */ /* 0x000e300000002500 */
[----:B------:R-:W0:Y:S02]  /*0030*/  LDC R9, c[0x0][0x360] ;  /* 0x0000d800ff097b82 */ /* 0x000e240000000800 */
[----:B0-----:R-:W-:-:S05]  /*0040*/  IMAD R9, R9, UR4, R0 ;  /* 0x0000000409097c24 */ /* 0x001fca000f8e0200 */
[----:B------:R-:W-:-:S13]  /*0050*/  ISETP.GT.AND P0, PT, R9, 0x9, PT ;  /* 0x000000090900780c */ /* 0x000fda0003f04270 */
[----:B------:R-:W-:Y:S05]  /*0060*/  @P0 EXIT ;  /* 0x000000000000094d */ /* 0x000fea0003800000 */
[----:B------:R-:W0:Y:S01]  /*0070*/  LDC.64 R2, c[0x0][0x380] ;  /* 0x0000e000ff027b82 */ /* 0x000e220000000a00 */
[----:B------:R-:W1:Y:S07]  /*0080*/  LDCU.64 UR4, c[0x0][0x358] ;  /* 0x00006b00ff0477ac */ /* 0x000e6e0008000a00 */
[----:B------:R-:W2:Y:S08]  /*0090*/  LDC.64 R4, c[0x0][0x388] ;  /* 0x0000e200ff047b82 */ /* 0x000eb00000000a00 */
[----:B------:R-:W3:Y:S01]  /*00a0*/  LDC.64 R6, c[0x0][0x390] ;  /* 0x0000e400ff067b82 */ /* 0x000ee20000000a00 */
[----:B0-----:R-:W-:-:S06]  /*00b0*/  IMAD.WIDE R2, R9, 0x4, R2 ;  /* 0x0000000409027825 */ /* 0x001fcc00078e0202 */
[----:B-1----:R-:W4:Y:S01]  /*00c0*/  LDG.E R2, desc[UR4][R2.64] ;  /* 0x0000000402027981 */ /* 0x002f22000c1e1900 */
[----:B--2---:R-:W-:-:S06]  /*00d0*/  IMAD.WIDE R4, R9, 0x4, R4 ;  /* 0x0000000409047825 */ /* 0x004fcc00078e0204 */
[----:B------:R-:W4:Y:S01]  /*00e0*/  LDG.E R5, desc[UR4][R4.64] ;  /* 0x0000000404057981 */ /* 0x000f22000c1e1900 */
[----:B---3--:R-:W-:-:S04]  /*00f0*/  IMAD.WIDE R6, R9, 0x4, R6 ;  /* 0x0000000409067825 */ /* 0x008fc800078e0206 */
[----:B----4-:R-:W-:-:S05]  /*0100*/  FADD R9, R2, R5 ;  /* 0x0000000502097221 */ /* 0x010fca0000000000 */
[----:B------:R-:W-:Y:S01]  /*0110*/  STG.E desc[UR4][R6.64], R9 ;  /* 0x0000000906007986 */ /* 0x000fe2000c101904 */
[----:B------:R-:W-:Y:S05]  /*0120*/  EXIT ;  /* 0x000000000000794d */ /* 0x000fea0003800000 */
.L_x_0:
[----:B------:R-:W-:-:S00]  /*0130*/  BRA `(.L_x_0) ;  /* 0xfffffffc00fc7947 */ /* 0x000fc0000383ffff */
[----:B------:R-:W-:-:S00]  /*0140*/  NOP ;  /* 0x0000000000007918 */ /* 0x000fc00000000000 */
        /* <DEDUP_REMOVED lines=11> */
.L_x_1:


//--------------------- .nv.shared.reserved.0     --------------------------
	.section	.nv.shared.reserved.0,"aw",@nobits
	.weak		__nv_reservedSMEM_offset_0_alias
	.size		__nv_reservedSMEM_offset_0_alias, 0, 64
	.other		__nv_reservedSMEM_offset_0_alias,@"STO_CUDA_RESERVED_SHARED STV_DEFAULT"
__nv_reservedSMEM_offset_0_alias:
	.zero		0
	.zero		64


//--------------------- .nv.constant0._Z6VecAddPfS_S_ --------------------------
	.section	.nv.constant0._Z6VecAddPfS_S_,"a",@progbits
	.sectionflags	@""
	.align	4
.nv.constant0._Z6VecAddPfS_S_:
	.zero		920


//--------------------- SYMBOLS --------------------------

	.type		.nv.reservedSmem.offset0,@object
	.size		.nv.reservedSmem.offset0,0x4
